//
// Generated by NVIDIA NVVM Compiler
//
// Compiler Build ID: CL-36424714
// Cuda compilation tools, release 13.0, V13.0.88
// Based on NVVM 20.0.0
//

.version 9.0
.target sm_100
.address_size 64

	// .globl	_Z21sum_of_squares_kernelPiP8LongLongii

.visible .entry _Z21sum_of_squares_kernelPiP8LongLongii(
	.param .u64 .ptr .align 1 _Z21sum_of_squares_kernelPiP8LongLongii_param_0,
	.param .u64 .ptr .align 1 _Z21sum_of_squares_kernelPiP8LongLongii_param_1,
	.param .u32 _Z21sum_of_squares_kernelPiP8LongLongii_param_2,
	.param .u32 _Z21sum_of_squares_kernelPiP8LongLongii_param_3
)
{
	.reg .pred 	%p<4>;
	.reg .b32 	%r<12>;
	.reg .b64 	%rd<8>;

	ld.param.u64 	%rd1, [_Z21sum_of_squares_kernelPiP8LongLongii_param_0];
	ld.param.u64 	%rd2, [_Z21sum_of_squares_kernelPiP8LongLongii_param_1];
	ld.param.u32 	%r2, [_Z21sum_of_squares_kernelPiP8LongLongii_param_2];
	ld.param.u32 	%r3, [_Z21sum_of_squares_kernelPiP8LongLongii_param_3];
	mov.u32 	%r4, %ctaid.x;
	mov.u32 	%r5, %ntid.x;
	mov.u32 	%r6, %tid.x;
	mad.lo.s32 	%r1, %r4, %r5, %r6;
	setp.lt.s32 	%p1, %r1, %r2;
	setp.ge.s32 	%p2, %r1, %r3;
	or.pred  	%p3, %p1, %p2;
	@%p3 bra 	$L__BB0_2;
	cvta.to.global.u64 	%rd3, %rd1;
	cvta.to.global.u64 	%rd4, %rd2;
	mul.wide.s32 	%rd5, %r1, 4;
	add.s64 	%rd6, %rd3, %rd5;
	ld.global.u32 	%r7, [%rd6];
	mul.wide.s32 	%rd7, %r7, %r7;
	cvt.u32.u64 	%r8, %rd7;
	{ .reg .b32 tmp; mov.b64 {tmp, %r9}, %rd7; }
	atom.global.add.u32 	%r10, [%rd4], %r8;
	atom.global.add.u32 	%r11, [%rd4+4], %r9;
$L__BB0_2:
	ret;

}


// ===== COMPILED SASS (sm_100) =====

	.target	sm_100

	.elftype	@"ET_EXEC"


//--------------------- .note.nv.tkinfo           --------------------------
	.section	.note.nv.tkinfo,"",@"SHT_NOTE"
	.sectionflags	@"SHF_NOTE_NV_TKINFO"
	.tkinfo
        /*0018*/ 	.word	0x00000002
        /*0030*/ 	.string	""
        /*0030*/ 	.string	"ptxas"
        /*0030*/ 	.string	"Cuda compilation tools, release 13.0, V13.0.88"
        /*0030*/ 	.string	"Build cuda_13.0.r13.0/compiler.36424714_0"
        /*0030*/ 	.string	"-arch sm_100 -m 64 "



//--------------------- .note.nv.cuinfo           --------------------------
	.section	.note.nv.cuinfo,"",@"SHT_NOTE"
	.sectionflags	@"SHF_NOTE_NV_CUINFO"
        /*0018*/ 	.short	0x0002
        /*001a*/ 	.short	0x0064
        /*001c*/ 	.short	0x0082
	.zero		2


//--------------------- .nv.info                  --------------------------
	.section	.nv.info,"",@"SHT_CUDA_INFO"
	.align	4


	//----- nvinfo : EIATTR_REGCOUNT
	.align		4
        /*0000*/ 	.byte	0x04, 0x2f
        /*0002*/ 	.short	(.L_1 - .L_0)
	.align		4
.L_0:
        /*0004*/ 	.word	index@(_Z21sum_of_squares_kernelPiP8LongLongii)
        /*0008*/ 	.word	0x0000000e


	//----- nvinfo : EIATTR_FRAME_SIZE
	.align		4
.L_1:
        /*000c*/ 	.byte	0x04, 0x11
        /*000e*/ 	.short	(.L_3 - .L_2)
	.align		4
.L_2:
        /*0010*/ 	.word	index@(_Z21sum_of_squares_kernelPiP8LongLongii)
        /*0014*/ 	.word	0x00000000


	//----- nvinfo : EIATTR_MIN_STACK_SIZE
	.align		4
.L_3:
        /*0018*/ 	.byte	0x04, 0x12
        /*001a*/ 	.short	(.L_5 - .L_4)
	.align		4
.L_4:
        /*001c*/ 	.word	index@(_Z21sum_of_squares_kernelPiP8LongLongii)
        /*0020*/ 	.word	0x00000000
.L_5:


//--------------------- .nv.compat                --------------------------
	.section	.nv.compat,"",@"SHT_CUDA_COMPAT_INFO"
	.align	4
        /*0000*/ 	.byte	0x02, 0x09, 0x00, 0x00, 0x02, 0x02, 0x01, 0x00, 0x02, 0x05, 0x05, 0x00, 0x03, 0x07, 0x01, 0x01
        /*0010*/ 	.byte	0x02, 0x03, 0x00, 0x00, 0x02, 0x06, 0x01, 0x00, 0x04, 0x0b, 0x08, 0x00, 0x09, 0x00, 0x00, 0x00
        /*0020*/ 	.byte	0x00, 0x00, 0x00, 0x00


//--------------------- .nv.info._Z21sum_of_squares_kernelPiP8LongLongii --------------------------
	.section	.nv.info._Z21sum_of_squares_kernelPiP8LongLongii,"",@"SHT_CUDA_INFO"
	.sectionflags	@""
	.align	4


	//----- nvinfo : EIATTR_CUDA_API_VERSION
	.align		4
        /*0000*/ 	.byte	0x04, 0x37
        /*0002*/ 	.short	(.L_7 - .L_6)
.L_6:
        /*0004*/ 	.word	0x00000082


	//----- nvinfo : EIATTR_KPARAM_INFO
	.align		4
.L_7:
        /*0008*/ 	.byte	0x04, 0x17
        /*000a*/ 	.short	(.L_9 - .L_8)
.L_8:
        /*000c*/ 	.word	0x00000000
        /*0010*/ 	.short	0x0003
        /*0012*/ 	.short	0x0014
        /*0014*/ 	.byte	0x00, 0xf0, 0x11, 0x00


	//----- nvinfo : EIATTR_KPARAM_INFO
	.align		4
.L_9:
        /*0018*/ 	.byte	0x04, 0x17
        /*001a*/ 	.short	(.L_11 - .L_10)
.L_10:
        /*001c*/ 	.word	0x00000000
        /*0020*/ 	.short	0x0002
        /*0022*/ 	.short	0x0010
        /*0024*/ 	.byte	0x00, 0xf0, 0x11, 0x00


	//----- nvinfo : EIATTR_KPARAM_INFO
	.align		4
.L_11:
        /*0028*/ 	.byte	0x04, 0x17
        /*002a*/ 	.short	(.L_13 - .L_12)
.L_12:
        /*002c*/ 	.word	0x00000000
        /*0030*/ 	.short	0x0001
        /*0032*/ 	.short	0x0008
        /*0034*/ 	.byte	0x00, 0xf5, 0x21, 0x00


	//----- nvinfo : EIATTR_KPARAM_INFO
	.align		4
.L_13:
        /*0038*/ 	.byte	0x04, 0x17
        /*003a*/ 	.short	(.L_15 - .L_14)
.L_14:
        /*003c*/ 	.word	0x00000000
        /*0040*/ 	.short	0x0000
        /*0042*/ 	.short	0x0000
        /*0044*/ 	.byte	0x00, 0xf5, 0x21, 0x00


	//----- nvinfo : EIATTR_SPARSE_MMA_MASK
	.align		4
.L_15:
        /*0048*/ 	.byte	0x03, 0x50
        /*004a*/ 	.short	0x0000


	//----- nvinfo : EIATTR_MAXREG_COUNT
	.align		4
        /*004c*/ 	.byte	0x03, 0x1b
        /*004e*/ 	.short	0x00ff


	//----- nvinfo : EIATTR_MERCURY_ISA_VERSION
	.align		4
        /*0050*/ 	.byte	0x03, 0x5f
        /*0052*/ 	.short	0x0101


	//----- nvinfo : EIATTR_INT_WARP_WIDE_INSTR_OFFSETS
	.align		4
        /*0054*/ 	.byte	0x04, 0x31
        /*0056*/ 	.short	(.L_17 - .L_16)


	//   ....[0]....
.L_16:
        /*0058*/ 	.word	0x00000100


	//   ....[1]....
        /*005c*/ 	.word	0x00000170


	//   ....[2]....
        /*0060*/ 	.word	0x00000190


	//----- nvinfo : EIATTR_VRC_CTA_INIT_COUNT
	.align		4
.L_17:
        /*0064*/ 	.byte	0x02, 0x4a
	.zero		1
	.zero		1


	//----- nvinfo : EIATTR_EXIT_INSTR_OFFSETS
	.align		4
        /*0068*/ 	.byte	0x04, 0x1c
        /*006a*/ 	.short	(.L_19 - .L_18)


	//   ....[0]....
.L_18:
        /*006c*/ 	.word	0x00000080


	//   ....[1]....
        /*0070*/ 	.word	0x000001e0


	//----- nvinfo : EIATTR_CBANK_PARAM_SIZE
	.align		4
.L_19:
        /*0074*/ 	.byte	0x03, 0x19
        /*0076*/ 	.short	0x0018


	//----- nvinfo : EIATTR_PARAM_CBANK
	.align		4
        /*0078*/ 	.byte	0x04, 0x0a
        /*007a*/ 	.short	(.L_21 - .L_20)
	.align		4
.L_20:
        /*007c*/ 	.word	index@(.nv.constant0._Z21sum_of_squares_kernelPiP8LongLongii)
        /*0080*/ 	.short	0x0380
        /*0082*/ 	.short	0x0018


	//----- nvinfo : EIATTR_SW_WAR
	.align		4
.L_21:
        /*0084*/ 	.byte	0x04, 0x36
        /*0086*/ 	.short	(.L_23 - .L_22)
.L_22:
        /*0088*/ 	.word	0x00000008
.L_23:


//--------------------- .nv.callgraph             --------------------------
	.section	.nv.callgraph,"",@"SHT_CUDA_CALLGRAPH"
	.align	4
	.sectionentsize	8
	.align		4
        /*0000*/ 	.word	0x00000000
	.align		4
        /*0004*/ 	.word	0xffffffff
	.align		4
        /*0008*/ 	.word	0x00000000
	.align		4
        /*000c*/ 	.word	0xfffffffe
	.align		4
        /*0010*/ 	.word	0x00000000
	.align		4
        /*0014*/ 	.word	0xfffffffd
	.align		4
        /*0018*/ 	.word	0x00000000
	.align		4
        /*001c*/ 	.word	0xfffffffc


//--------------------- .text._Z21sum_of_squares_kernelPiP8LongLongii --------------------------
	.section	.text._Z21sum_of_squares_kernelPiP8LongLongii,"ax",@progbits
	.align	128
        .global         _Z21sum_of_squares_kernelPiP8LongLongii
        .type           _Z21sum_of_squares_kernelPiP8LongLongii,@function
        .size           _Z21sum_of_squares_kernelPiP8LongLongii,(.L_x_1 - _Z21sum_of_squares_kernelPiP8LongLongii)
        .other          _Z21sum_of_squares_kernelPiP8LongLongii,@"STO_CUDA_ENTRY STV_DEFAULT"
_Z21sum_of_squares_kernelPiP8LongLongii:
.text._Z21sum_of_squares_kernelPiP8LongLongii:
[----:B------:R-:W-:Y:S01]  /*0000*/  LDC R1, c[0x0][0x37c] ;  /* 0x0000df00ff017b82 */ /* 0x000fe20000000800 */
[----:B------:R-:W0:Y:S07]  /*0010*/  S2R R0, SR_TID.X ;  /* 0x0000000000007919 */ /* 0x000e2e0000002100 */
[----:B------:R-:W0:Y:S01]  /*0020*/  S2UR UR4, SR_CTAID.X ;  /* 0x00000000000479c3 */ /* 0x000e220000002500 */
[----:B------:R-:W1:Y:S07]  /*0030*/  LDCU.64 UR6, c[0x0][0x390] ;  /* 0x00007200ff0677ac */ /* 0x000e6e0008000a00 */
[----:B------:R-:W0:Y:S02]  /*0040*/  LDC R5, c[0x0][0x360] ;  /* 0x0000d800ff057b82 */ /* 0x000e240000000800 */
[----:B0-----:R-:W-:-:S05]  /*0050*/  IMAD R5, R5, UR4, R0 ;  /* 0x0000000405057c24 */ /* 0x001fca000f8e0200 */
[----:B-1----:R-:W-:-:S04]  /*0060*/  ISETP.GE.AND P0, PT, R5, UR7, PT ;  /* 0x0000000705007c0c */ /* 0x002fc8000bf06270 */
[----:B------:R-:W-:-:S13]  /*0070*/  ISETP.LT.OR P0, PT, R5, UR6, P0 ;  /* 0x0000000605007c0c */ /* 0x000fda0008701670 */
[----:B------:R-:W-:Y:S05]  /*0080*/  @P0 EXIT ;  /* 0x000000000000094d */ /* 0x000fea0003800000 */
[----:B------:R-:W0:Y:S01]  /*0090*/  LDC.64 R2, c[0x0][0x380] ;  /* 0x0000e000ff027b82 */ /* 0x000e220000000a00 */
[----:B------:R-:W1:Y:S01]  /*00a0*/  LDCU.64 UR8, c[0x0][0x358] ;  /* 0x00006b00ff0877ac */ /* 0x000e620008000a00 */
[----:B------:R-:W2:Y:S01]  /*00b0*/  S2R R0, SR_LANEID ;  /* 0x0000000000007919 */ /* 0x000ea20000000000 */
[----:B------:R-:W3:Y:S01]  /*00c0*/  LDCU.64 UR6, c[0x0][0x388] ;  /* 0x00007100ff0677ac */ /* 0x000ee20008000a00 */
[----:B0-----:R-:W-:-:S06]  /*00d0*/  IMAD.WIDE R2, R5, 0x4, R2 ;  /* 0x0000000405027825 */ /* 0x001fcc00078e0202 */
[----:B-1----:R0:W4:Y:S01]  /*00e0*/  LDG.E R2, desc[UR8][R2.64] ;  /* 0x0000000802027981 */ /* 0x002122000c1e1900 */
[----:B------:R-:W1:Y:S01]  /*00f0*/  LDC.64 R6, c[0x0][0x388] ;  /* 0x0000e200ff067b82 */ /* 0x000e620000000a00 */
[----:B------:R-:W-:Y:S01]  /*0100*/  VOTEU.ANY UR4, UPT, PT ;  /* 0x0000000000047886 */ /* 0x000fe200038e0100 */
[----:B---3--:R-:W-:Y:S02]  /*0110*/  UIADD3 UR5, UP0, UPT, UR6, 0x4, URZ ;  /* 0x0000000406057890 */ /* 0x008fe4000ff1e0ff */
[----:B------:R-:W-:-:S06]  /*0120*/  UFLO.U32 UR4, UR4 ;  /* 0x00000004000472bd */ /* 0x000fcc00080e0000 */
[----:B--2---:R-:W-:Y:S01]  /*0130*/  ISETP.EQ.U32.AND P0, PT, R0, UR4, PT ;  /* 0x0000000400007c0c */ /* 0x004fe2000bf02070 */
[----:B------:R-:W-:-:S06]  /*0140*/  UIADD3.X UR4, UPT, UPT, URZ, UR7, URZ, UP0, !UPT ;  /* 0x00000007ff047290 */ /* 0x000fcc00087fe4ff */
[----:B0-----:R-:W-:Y:S02]  /*0150*/  IMAD.U32 R3, RZ, RZ, UR4 ;  /* 0x00000004ff037e24 */ /* 0x001fe4000f8e00ff */
[----:B----4-:R-:W-:-:S04]  /*0160*/  IMAD.WIDE R4, R2, R2, RZ ;  /* 0x0000000202047225 */ /* 0x010fc800078e02ff */
[----:B------:R-:W0:Y:S01]  /*0170*/  REDUX.SUM UR10, R4 ;  /* 0x00000000040a73c4 */ /* 0x000e22000000c000 */
[----:B------:R-:W-:-:S07]  /*0180*/  IMAD.U32 R2, RZ, RZ, UR5 ;  /* 0x00000005ff027e24 */ /* 0x000fce000f8e00ff */
[----:B------:R-:W2:Y:S01]  /*0190*/  REDUX.SUM UR11, R5 ;  /* 0x00000000050b73c4 */ /* 0x000ea2000000c000 */
[----:B0-----:R-:W-:-:S05]  /*01a0*/  MOV R9, UR10 ;  /* 0x0000000a00097c02 */ /* 0x001fca0008000f00 */
[----:B-1----:R-:W-:Y:S01]  /*01b0*/  @P0 REDG.E.ADD.STRONG.GPU desc[UR8][R6.64], R9 ;  /* 0x000000090600098e */ /* 0x002fe2000c12e108 */
[----:B--2---:R-:W-:-:S05]  /*01c0*/  MOV R11, UR11 ;  /* 0x0000000b000b7c02 */ /* 0x004fca0008000f00 */
[----:B------:R-:W-:Y:S01]  /*01d0*/  @P0 REDG.E.ADD.STRONG.GPU desc[UR8][R2.64], R11 ;  /* 0x0000000b0200098e */ /* 0x000fe2000c12e108 */
[----:B------:R-:W-:Y:S05]  /*01e0*/  EXIT ;  /* 0x000000000000794d */ /* 0x000fea0003800000 */
.L_x_0:
[----:B------:R-:W-:-:S00]  /*01f0*/  BRA `(.L_x_0) ;  /* 0xfffffffc00fc7947 */ /* 0x000fc0000383ffff */
[----:B------:R-:W-:-:S00]  /*0200*/  NOP ;  /* 0x0000000000007918 */ /* 0x000fc00000000000 */
[----:B------:R-:W-:-:S00]  /*0210*/  NOP ;  /* 0x0000000000007918 */ /* 0x000fc00000000000 */
[----:B------:R-:W-:-:S00]  /*0220*/  NOP ;  /* 0x0000000000007918 */ /* 0x000fc00000000000 */
[----:B------:R-:W-:-:S00]  /*0230*/  NOP ;  /* 0x0000000000007918 */ /* 0x000fc00000000000 */
[----:B------:R-:W-:-:S00]  /*0240*/  NOP ;  /* 0x0000000000007918 */ /* 0x000fc00000000000 */
[----:B------:R-:W-:-:S00]  /*0250*/  NOP ;  /* 0x0000000000007918 */ /* 0x000fc00000000000 */
[----:B------:R-:W-:-:S00]  /*0260*/  NOP ;  /* 0x0000000000007918 */ /* 0x000fc00000000000 */
[----:B------:R-:W-:-:S00]  /*0270*/  NOP ;  /* 0x0000000000007918 */ /* 0x000fc00000000000 */
.L_x_1:


//--------------------- .nv.shared.reserved.0     --------------------------
	.section	.nv.shared.reserved.0,"aw",@nobits
	.weak		__nv_reservedSMEM_offset_0_alias
	.size		__nv_reservedSMEM_offset_0_alias, 0, 64
	.other		__nv_reservedSMEM_offset_0_alias,@"STO_CUDA_RESERVED_SHARED STV_DEFAULT"
__nv_reservedSMEM_offset_0_alias:
	.zero		0
	.zero		64


//--------------------- .nv.constant0._Z21sum_of_squares_kernelPiP8LongLongii --------------------------
	.section	.nv.constant0._Z21sum_of_squares_kernelPiP8LongLongii,"a",@progbits
	.sectionflags	@""
	.align	4
.nv.constant0._Z21sum_of_squares_kernelPiP8LongLongii:
	.zero		920


//--------------------- SYMBOLS --------------------------

	.type		.nv.reservedSmem.offset0,@object
	.size		.nv.reservedSmem.offset0,0x4
